//
// Generated by NVIDIA NVVM Compiler
//
// Compiler Build ID: CL-36424714
// Cuda compilation tools, release 13.0, V13.0.88
// Based on NVVM 20.0.0
//

.version 9.0
.target sm_100
.address_size 64

	// .globl	_Z12vecAddKernelPfS_S_m

.visible .entry _Z12vecAddKernelPfS_S_m(
	.param .u64 .ptr .align 1 _Z12vecAddKernelPfS_S_m_param_0,
	.param .u64 .ptr .align 1 _Z12vecAddKernelPfS_S_m_param_1,
	.param .u64 .ptr .align 1 _Z12vecAddKernelPfS_S_m_param_2,
	.param .u64 _Z12vecAddKernelPfS_S_m_param_3
)
{


	ret;

}


// ===== COMPILED SASS (sm_100) =====

	.target	sm_100

	.elftype	@"ET_EXEC"


//--------------------- .note.nv.tkinfo           --------------------------
	.section	.note.nv.tkinfo,"",@"SHT_NOTE"
	.sectionflags	@"SHF_NOTE_NV_TKINFO"
	.tkinfo
        /*0018*/ 	.word	0x00000002
        /*0030*/ 	.string	""
        /*0030*/ 	.string	"ptxas"
        /*0030*/ 	.string	"Cuda compilation tools, release 13.0, V13.0.88"
        /*0030*/ 	.string	"Build cuda_13.0.r13.0/compiler.36424714_0"
        /*0030*/ 	.string	"-arch sm_100 -m 64 "



//--------------------- .note.nv.cuinfo           --------------------------
	.section	.note.nv.cuinfo,"",@"SHT_NOTE"
	.sectionflags	@"SHF_NOTE_NV_CUINFO"
        /*0018*/ 	.short	0x0002
        /*001a*/ 	.short	0x0064
        /*001c*/ 	.short	0x0082
	.zero		2


//--------------------- .nv.info                  --------------------------
	.section	.nv.info,"",@"SHT_CUDA_INFO"
	.align	4


	//----- nvinfo : EIATTR_REGCOUNT
	.align		4
        /*0000*/ 	.byte	0x04, 0x2f
        /*0002*/ 	.short	(.L_1 - .L_0)
	.align		4
.L_0:
        /*0004*/ 	.word	index@(_Z12vecAddKernelPfS_S_m)
        /*0008*/ 	.word	0x00000004


	//----- nvinfo : EIATTR_FRAME_SIZE
	.align		4
.L_1:
        /*000c*/ 	.byte	0x04, 0x11
        /*000e*/ 	.short	(.L_3 - .L_2)
	.align		4
.L_2:
        /*0010*/ 	.word	index@(_Z12vecAddKernelPfS_S_m)
        /*0014*/ 	.word	0x00000000


	//----- nvinfo : EIATTR_MIN_STACK_SIZE
	.align		4
.L_3:
        /*0018*/ 	.byte	0x04, 0x12
        /*001a*/ 	.short	(.L_5 - .L_4)
	.align		4
.L_4:
        /*001c*/ 	.word	index@(_Z12vecAddKernelPfS_S_m)
        /*0020*/ 	.word	0x00000000
.L_5:


//--------------------- .nv.compat                --------------------------
	.section	.nv.compat,"",@"SHT_CUDA_COMPAT_INFO"
	.align	4
        /*0000*/ 	.byte	0x02, 0x09, 0x00, 0x00, 0x02, 0x02, 0x01, 0x00, 0x02, 0x05, 0x05, 0x00, 0x03, 0x07, 0x01, 0x01
        /*0010*/ 	.byte	0x02, 0x03, 0x00, 0x00, 0x02, 0x06, 0x01, 0x00, 0x04, 0x0b, 0x08, 0x00, 0x09, 0x00, 0x00, 0x00
        /*0020*/ 	.byte	0x00, 0x00, 0x00, 0x00


//--------------------- .nv.info._Z12vecAddKernelPfS_S_m --------------------------
	.section	.nv.info._Z12vecAddKernelPfS_S_m,"",@"SHT_CUDA_INFO"
	.sectionflags	@""
	.align	4


	//----- nvinfo : EIATTR_CUDA_API_VERSION
	.align		4
        /*0000*/ 	.byte	0x04, 0x37
        /*0002*/ 	.short	(.L_7 - .L_6)
.L_6:
        /*0004*/ 	.word	0x00000082


	//----- nvinfo : EIATTR_KPARAM_INFO
	.align		4
.L_7:
        /*0008*/ 	.byte	0x04, 0x17
        /*000a*/ 	.short	(.L_9 - .L_8)
.L_8:
        /*000c*/ 	.word	0x00000000
        /*0010*/ 	.short	0x0003
        /*0012*/ 	.short	0x0018
        /*0014*/ 	.byte	0x00, 0xf0, 0x21, 0x00


	//----- nvinfo : EIATTR_KPARAM_INFO
	.align		4
.L_9:
        /*0018*/ 	.byte	0x04, 0x17
        /*001a*/ 	.short	(.L_11 - .L_10)
.L_10:
        /*001c*/ 	.word	0x00000000
        /*0020*/ 	.short	0x0002
        /*0022*/ 	.short	0x0010
        /*0024*/ 	.byte	0x00, 0xf5, 0x21, 0x00


	//----- nvinfo : EIATTR_KPARAM_INFO
	.align		4
.L_11:
        /*0028*/ 	.byte	0x04, 0x17
        /*002a*/ 	.short	(.L_13 - .L_12)
.L_12:
        /*002c*/ 	.word	0x00000000
        /*0030*/ 	.short	0x0001
        /*0032*/ 	.short	0x0008
        /*0034*/ 	.byte	0x00, 0xf5, 0x21, 0x00


	//----- nvinfo : EIATTR_KPARAM_INFO
	.align		4
.L_13:
        /*0038*/ 	.byte	0x04, 0x17
        /*003a*/ 	.short	(.L_15 - .L_14)
.L_14:
        /*003c*/ 	.word	0x00000000
        /*0040*/ 	.short	0x0000
        /*0042*/ 	.short	0x0000
        /*0044*/ 	.byte	0x00, 0xf5, 0x21, 0x00


	//----- nvinfo : EIATTR_SPARSE_MMA_MASK
	.align		4
.L_15:
        /*0048*/ 	.byte	0x03, 0x50
        /*004a*/ 	.short	0x0000


	//----- nvinfo : EIATTR_MAXREG_COUNT
	.align		4
        /*004c*/ 	.byte	0x03, 0x1b
        /*004e*/ 	.short	0x00ff


	//----- nvinfo : EIATTR_MERCURY_ISA_VERSION
	.align		4
        /*0050*/ 	.byte	0x03, 0x5f
        /*0052*/ 	.short	0x0101


	//----- nvinfo : EIATTR_VRC_CTA_INIT_COUNT
	.align		4
        /*0054*/ 	.byte	0x02, 0x4a
	.zero		1
	.zero		1


	//----- nvinfo : EIATTR_EXIT_INSTR_OFFSETS
	.align		4
        /*0058*/ 	.byte	0x04, 0x1c
        /*005a*/ 	.short	(.L_17 - .L_16)


	//   ....[0]....
.L_16:
        /*005c*/ 	.word	0x00000010


	//----- nvinfo : EIATTR_CBANK_PARAM_SIZE
	.align		4
.L_17:
        /*0060*/ 	.byte	0x03, 0x19
        /*0062*/ 	.short	0x0020


	//----- nvinfo : EIATTR_PARAM_CBANK
	.align		4
        /*0064*/ 	.byte	0x04, 0x0a
        /*0066*/ 	.short	(.L_19 - .L_18)
	.align		4
.L_18:
        /*0068*/ 	.word	index@(.nv.constant0._Z12vecAddKernelPfS_S_m)
        /*006c*/ 	.short	0x0380
        /*006e*/ 	.short	0x0020


	//----- nvinfo : EIATTR_SW_WAR
	.align		4
.L_19:
        /*0070*/ 	.byte	0x04, 0x36
        /*0072*/ 	.short	(.L_21 - .L_20)
.L_20:
        /*0074*/ 	.word	0x00000008
.L_21:


//--------------------- .nv.callgraph             --------------------------
	.section	.nv.callgraph,"",@"SHT_CUDA_CALLGRAPH"
	.align	4
	.sectionentsize	8
	.align		4
        /*0000*/ 	.word	0x00000000
	.align		4
        /*0004*/ 	.word	0xffffffff
	.align		4
        /*0008*/ 	.word	0x00000000
	.align		4
        /*000c*/ 	.word	0xfffffffe
	.align		4
        /*0010*/ 	.word	0x00000000
	.align		4
        /*0014*/ 	.word	0xfffffffd
	.align		4
        /*0018*/ 	.word	0x00000000
	.align		4
        /*001c*/ 	.word	0xfffffffc


//--------------------- .text._Z12vecAddKernelPfS_S_m --------------------------
	.section	.text._Z12vecAddKernelPfS_S_m,"ax",@progbits
	.align	128
        .global         _Z12vecAddKernelPfS_S_m
        .type           _Z12vecAddKernelPfS_S_m,@function
        .size           _Z12vecAddKernelPfS_S_m,(.L_x_1 - _Z12vecAddKernelPfS_S_m)
        .other          _Z12vecAddKernelPfS_S_m,@"STO_CUDA_ENTRY STV_DEFAULT"
_Z12vecAddKernelPfS_S_m:
.text._Z12vecAddKernelPfS_S_m:
[----:B------:R-:W-:Y:S01]  /*0000*/  LDC R1, c[0x0][0x37c] ;  /* 0x0000df00ff017b82 */ /* 0x000fe20000000800 */
[----:B------:R-:W-:Y:S05]  /*0010*/  EXIT ;  /* 0x000000000000794d */ /* 0x000fea0003800000 */
.L_x_0:
[----:B------:R-:W-:-:S00]  /*0020*/  BRA `(.L_x_0) ;  /* 0xfffffffc00fc7947 */ /* 0x000fc0000383ffff */
[----:B------:R-:W-:-:S00]  /*0030*/  NOP ;  /* 0x0000000000007918 */ /* 0x000fc00000000000 */
        /* <DEDUP_REMOVED lines=12> */
.L_x_1:


//--------------------- .nv.shared.reserved.0     --------------------------
	.section	.nv.shared.reserved.0,"aw",@nobits
	.weak		__nv_reservedSMEM_offset_0_alias
	.size		__nv_reservedSMEM_offset_0_alias, 0, 64
	.other		__nv_reservedSMEM_offset_0_alias,@"STO_CUDA_RESERVED_SHARED STV_DEFAULT"
__nv_reservedSMEM_offset_0_alias:
	.zero		0
	.zero		64


//--------------------- .nv.constant0._Z12vecAddKernelPfS_S_m --------------------------
	.section	.nv.constant0._Z12vecAddKernelPfS_S_m,"a",@progbits
	.sectionflags	@""
	.align	4
.nv.constant0._Z12vecAddKernelPfS_S_m:
	.zero		928


//--------------------- SYMBOLS --------------------------

	.type		.nv.reservedSmem.offset0,@object
	.size		.nv.reservedSmem.offset0,0x4
